//
// Generated by NVIDIA NVVM Compiler
//
// Compiler Build ID: CL-36424714
// Cuda compilation tools, release 13.0, V13.0.88
// Based on NVVM 20.0.0
//

.version 9.0
.target sm_100
.address_size 64

	// .globl	_Z6kernelIiEvPKT_Pfi

.visible .entry _Z6kernelIiEvPKT_Pfi(
	.param .u64 .ptr .align 1 _Z6kernelIiEvPKT_Pfi_param_0,
	.param .u64 .ptr .align 1 _Z6kernelIiEvPKT_Pfi_param_1,
	.param .u32 _Z6kernelIiEvPKT_Pfi_param_2
)
{
	.reg .pred 	%p<2>;
	.reg .b32 	%r<7>;
	.reg .b32 	%f<3>;
	.reg .b64 	%rd<8>;

	ld.param.u64 	%rd1, [_Z6kernelIiEvPKT_Pfi_param_0];
	ld.param.u64 	%rd2, [_Z6kernelIiEvPKT_Pfi_param_1];
	ld.param.u32 	%r2, [_Z6kernelIiEvPKT_Pfi_param_2];
	mov.u32 	%r3, %ctaid.x;
	mov.u32 	%r4, %ntid.x;
	mov.u32 	%r5, %tid.x;
	mad.lo.s32 	%r1, %r3, %r4, %r5;
	setp.ge.s32 	%p1, %r1, %r2;
	@%p1 bra 	$L__BB0_2;
	cvta.to.global.u64 	%rd3, %rd1;
	cvta.to.global.u64 	%rd4, %rd2;
	mul.wide.s32 	%rd5, %r1, 4;
	add.s64 	%rd6, %rd3, %rd5;
	ld.global.u32 	%r6, [%rd6];
	cvt.rn.f32.s32 	%f1, %r6;
	add.f32 	%f2, %f1, 0f3F800000;
	add.s64 	%rd7, %rd4, %rd5;
	st.global.f32 	[%rd7], %f2;
$L__BB0_2:
	ret;

}


// ===== COMPILED SASS (sm_100) =====

	.target	sm_100

	.elftype	@"ET_EXEC"


//--------------------- .note.nv.tkinfo           --------------------------
	.section	.note.nv.tkinfo,"",@"SHT_NOTE"
	.sectionflags	@"SHF_NOTE_NV_TKINFO"
	.tkinfo
        /*0018*/ 	.word	0x00000002
        /*0030*/ 	.string	""
        /*0030*/ 	.string	"ptxas"
        /*0030*/ 	.string	"Cuda compilation tools, release 13.0, V13.0.88"
        /*0030*/ 	.string	"Build cuda_13.0.r13.0/compiler.36424714_0"
        /*0030*/ 	.string	"-arch sm_100 -m 64 "



//--------------------- .note.nv.cuinfo           --------------------------
	.section	.note.nv.cuinfo,"",@"SHT_NOTE"
	.sectionflags	@"SHF_NOTE_NV_CUINFO"
        /*0018*/ 	.short	0x0002
        /*001a*/ 	.short	0x0064
        /*001c*/ 	.short	0x0082
	.zero		2


//--------------------- .nv.info                  --------------------------
	.section	.nv.info,"",@"SHT_CUDA_INFO"
	.align	4


	//----- nvinfo : EIATTR_REGCOUNT
	.align		4
        /*0000*/ 	.byte	0x04, 0x2f
        /*0002*/ 	.short	(.L_1 - .L_0)
	.align		4
.L_0:
        /*0004*/ 	.word	index@(_Z6kernelIiEvPKT_Pfi)
        /*0008*/ 	.word	0x0000000a


	//----- nvinfo : EIATTR_FRAME_SIZE
	.align		4
.L_1:
        /*000c*/ 	.byte	0x04, 0x11
        /*000e*/ 	.short	(.L_3 - .L_2)
	.align		4
.L_2:
        /*0010*/ 	.word	index@(_Z6kernelIiEvPKT_Pfi)
        /*0014*/ 	.word	0x00000000


	//----- nvinfo : EIATTR_MIN_STACK_SIZE
	.align		4
.L_3:
        /*0018*/ 	.byte	0x04, 0x12
        /*001a*/ 	.short	(.L_5 - .L_4)
	.align		4
.L_4:
        /*001c*/ 	.word	index@(_Z6kernelIiEvPKT_Pfi)
        /*0020*/ 	.word	0x00000000
.L_5:


//--------------------- .nv.compat                --------------------------
	.section	.nv.compat,"",@"SHT_CUDA_COMPAT_INFO"
	.align	4
        /*0000*/ 	.byte	0x02, 0x09, 0x00, 0x00, 0x02, 0x02, 0x01, 0x00, 0x02, 0x05, 0x05, 0x00, 0x03, 0x07, 0x01, 0x01
        /*0010*/ 	.byte	0x02, 0x03, 0x00, 0x00, 0x02, 0x06, 0x01, 0x00, 0x04, 0x0b, 0x08, 0x00, 0x09, 0x00, 0x00, 0x00
        /*0020*/ 	.byte	0x00, 0x00, 0x00, 0x00


//--------------------- .nv.info._Z6kernelIiEvPKT_Pfi --------------------------
	.section	.nv.info._Z6kernelIiEvPKT_Pfi,"",@"SHT_CUDA_INFO"
	.sectionflags	@""
	.align	4


	//----- nvinfo : EIATTR_CUDA_API_VERSION
	.align		4
        /*0000*/ 	.byte	0x04, 0x37
        /*0002*/ 	.short	(.L_7 - .L_6)
.L_6:
        /*0004*/ 	.word	0x00000082


	//----- nvinfo : EIATTR_KPARAM_INFO
	.align		4
.L_7:
        /*0008*/ 	.byte	0x04, 0x17
        /*000a*/ 	.short	(.L_9 - .L_8)
.L_8:
        /*000c*/ 	.word	0x00000000
        /*0010*/ 	.short	0x0002
        /*0012*/ 	.short	0x0010
        /*0014*/ 	.byte	0x00, 0xf0, 0x11, 0x00


	//----- nvinfo : EIATTR_KPARAM_INFO
	.align		4
.L_9:
        /*0018*/ 	.byte	0x04, 0x17
        /*001a*/ 	.short	(.L_11 - .L_10)
.L_10:
        /*001c*/ 	.word	0x00000000
        /*0020*/ 	.short	0x0001
        /*0022*/ 	.short	0x0008
        /*0024*/ 	.byte	0x00, 0xf5, 0x21, 0x00


	//----- nvinfo : EIATTR_KPARAM_INFO
	.align		4
.L_11:
        /*0028*/ 	.byte	0x04, 0x17
        /*002a*/ 	.short	(.L_13 - .L_12)
.L_12:
        /*002c*/ 	.word	0x00000000
        /*0030*/ 	.short	0x0000
        /*0032*/ 	.short	0x0000
        /*0034*/ 	.byte	0x00, 0xf5, 0x21, 0x00


	//----- nvinfo : EIATTR_SPARSE_MMA_MASK
	.align		4
.L_13:
        /*0038*/ 	.byte	0x03, 0x50
        /*003a*/ 	.short	0x0000


	//----- nvinfo : EIATTR_MAXREG_COUNT
	.align		4
        /*003c*/ 	.byte	0x03, 0x1b
        /*003e*/ 	.short	0x00ff


	//----- nvinfo : EIATTR_MERCURY_ISA_VERSION
	.align		4
        /*0040*/ 	.byte	0x03, 0x5f
        /*0042*/ 	.short	0x0101


	//----- nvinfo : EIATTR_VRC_CTA_INIT_COUNT
	.align		4
        /*0044*/ 	.byte	0x02, 0x4a
	.zero		1
	.zero		1


	//----- nvinfo : EIATTR_EXIT_INSTR_OFFSETS
	.align		4
        /*0048*/ 	.byte	0x04, 0x1c
        /*004a*/ 	.short	(.L_15 - .L_14)


	//   ....[0]....
.L_14:
        /*004c*/ 	.word	0x00000070


	//   ....[1]....
        /*0050*/ 	.word	0x00000110


	//----- nvinfo : EIATTR_CBANK_PARAM_SIZE
	.align		4
.L_15:
        /*0054*/ 	.byte	0x03, 0x19
        /*0056*/ 	.short	0x0014


	//----- nvinfo : EIATTR_PARAM_CBANK
	.align		4
        /*0058*/ 	.byte	0x04, 0x0a
        /*005a*/ 	.short	(.L_17 - .L_16)
	.align		4
.L_16:
        /*005c*/ 	.word	index@(.nv.constant0._Z6kernelIiEvPKT_Pfi)
        /*0060*/ 	.short	0x0380
        /*0062*/ 	.short	0x0014


	//----- nvinfo : EIATTR_SW_WAR
	.align		4
.L_17:
        /*0064*/ 	.byte	0x04, 0x36
        /*0066*/ 	.short	(.L_19 - .L_18)
.L_18:
        /*0068*/ 	.word	0x00000008
.L_19:


//--------------------- .nv.callgraph             --------------------------
	.section	.nv.callgraph,"",@"SHT_CUDA_CALLGRAPH"
	.align	4
	.sectionentsize	8
	.align		4
        /*0000*/ 	.word	0x00000000
	.align		4
        /*0004*/ 	.word	0xffffffff
	.align		4
        /*0008*/ 	.word	0x00000000
	.align		4
        /*000c*/ 	.word	0xfffffffe
	.align		4
        /*0010*/ 	.word	0x00000000
	.align		4
        /*0014*/ 	.word	0xfffffffd
	.align		4
        /*0018*/ 	.word	0x00000000
	.align		4
        /*001c*/ 	.word	0xfffffffc


//--------------------- .text._Z6kernelIiEvPKT_Pfi --------------------------
	.section	.text._Z6kernelIiEvPKT_Pfi,"ax",@progbits
	.align	128
        .global         _Z6kernelIiEvPKT_Pfi
        .type           _Z6kernelIiEvPKT_Pfi,@function
        .size           _Z6kernelIiEvPKT_Pfi,(.L_x_1 - _Z6kernelIiEvPKT_Pfi)
        .other          _Z6kernelIiEvPKT_Pfi,@"STO_CUDA_ENTRY STV_DEFAULT"
_Z6kernelIiEvPKT_Pfi:
.text._Z6kernelIiEvPKT_Pfi:
[----:B------:R-:W-:Y:S01]  /*0000*/  LDC R1, c[0x0][0x37c] ;  /* 0x0000df00ff017b82 */ /* 0x000fe20000000800 */
[----:B------:R-:W0:Y:S07]  /*0010*/  S2R R0, SR_TID.X ;  /* 0x0000000000007919 */ /* 0x000e2e0000002100 */
[----:B------:R-:W0:Y:S01]  /*0020*/  S2UR UR4, SR_CTAID.X ;  /* 0x00000000000479c3 */ /* 0x000e220000002500 */
[----:B------:R-:W1:Y:S07]  /*0030*/  LDCU UR5, c[0x0][0x390] ;  /* 0x00007200ff0577ac */ /* 0x000e6e0008000800 */
[----:B------:R-:W0:Y:S02]  /*0040*/  LDC R7, c[0x0][0x360] ;  /* 0x0000d800ff077b82 */ /* 0x000e240000000800 */
[----:B0-----:R-:W-:-:S05]  /*0050*/  IMAD R7, R7, UR4, R0 ;  /* 0x0000000407077c24 */ /* 0x001fca000f8e0200 */
[----:B-1----:R-:W-:-:S13]  /*0060*/  ISETP.GE.AND P0, PT, R7, UR5, PT ;  /* 0x0000000507007c0c */ /* 0x002fda000bf06270 */
[----:B------:R-:W-:Y:S05]  /*0070*/  @P0 EXIT ;  /* 0x000000000000094d */ /* 0x000fea0003800000 */
[----:B------:R-:W0:Y:S01]  /*0080*/  LDC.64 R2, c[0x0][0x380] ;  /* 0x0000e000ff027b82 */ /* 0x000e220000000a00 */
[----:B------:R-:W1:Y:S07]  /*0090*/  LDCU.64 UR4, c[0x0][0x358] ;  /* 0x00006b00ff0477ac */ /* 0x000e6e0008000a00 */
[----:B------:R-:W2:Y:S01]  /*00a0*/  LDC.64 R4, c[0x0][0x388] ;  /* 0x0000e200ff047b82 */ /* 0x000ea20000000a00 */
[----:B0-----:R-:W-:-:S06]  /*00b0*/  IMAD.WIDE R2, R7, 0x4, R2 ;  /* 0x0000000407027825 */ /* 0x001fcc00078e0202 */
[----:B-1----:R-:W3:Y:S01]  /*00c0*/  LDG.E R2, desc[UR4][R2.64] ;  /* 0x0000000402027981 */ /* 0x002ee2000c1e1900 */
[----:B--2---:R-:W-:Y:S01]  /*00d0*/  IMAD.WIDE R4, R7, 0x4, R4 ;  /* 0x0000000407047825 */ /* 0x004fe200078e0204 */
[----:B---3--:R-:W-:-:S05]  /*00e0*/  I2FP.F32.S32 R0, R2 ;  /* 0x0000000200007245 */ /* 0x008fca0000201400 */
[----:B------:R-:W-:-:S05]  /*00f0*/  FADD R7, R0, 1 ;  /* 0x3f80000000077421 */ /* 0x000fca0000000000 */
[----:B------:R-:W-:Y:S01]  /*0100*/  STG.E desc[UR4][R4.64], R7 ;  /* 0x0000000704007986 */ /* 0x000fe2000c101904 */
[----:B------:R-:W-:Y:S05]  /*0110*/  EXIT ;  /* 0x000000000000794d */ /* 0x000fea0003800000 */
.L_x_0:
[----:B------:R-:W-:-:S00]  /*0120*/  BRA `(.L_x_0) ;  /* 0xfffffffc00fc7947 */ /* 0x000fc0000383ffff */
[----:B------:R-:W-:-:S00]  /*0130*/  NOP ;  /* 0x0000000000007918 */ /* 0x000fc00000000000 */
        /* <DEDUP_REMOVED lines=12> */
.L_x_1:


//--------------------- .nv.shared.reserved.0     --------------------------
	.section	.nv.shared.reserved.0,"aw",@nobits
	.weak		__nv_reservedSMEM_offset_0_alias
	.size		__nv_reservedSMEM_offset_0_alias, 0, 64
	.other		__nv_reservedSMEM_offset_0_alias,@"STO_CUDA_RESERVED_SHARED STV_DEFAULT"
__nv_reservedSMEM_offset_0_alias:
	.zero		0
	.zero		64


//--------------------- .nv.constant0._Z6kernelIiEvPKT_Pfi --------------------------
	.section	.nv.constant0._Z6kernelIiEvPKT_Pfi,"a",@progbits
	.sectionflags	@""
	.align	4
.nv.constant0._Z6kernelIiEvPKT_Pfi:
	.zero		916


//--------------------- SYMBOLS --------------------------

	.type		.nv.reservedSmem.offset0,@object
	.size		.nv.reservedSmem.offset0,0x4
